//
// Generated by NVIDIA NVVM Compiler
//
// Compiler Build ID: CL-36424714
// Cuda compilation tools, release 13.0, V13.0.88
// Based on NVVM 20.0.0
//

.version 9.0
.target sm_100
.address_size 64

	// .globl	_Z14arrayToL2CachePii

.visible .entry _Z14arrayToL2CachePii(
	.param .u64 .ptr .align 1 _Z14arrayToL2CachePii_param_0,
	.param .u32 _Z14arrayToL2CachePii_param_1
)
{
	.reg .pred 	%p<2>;
	.reg .b32 	%r<8>;
	.reg .b64 	%rd<5>;

	ld.param.u64 	%rd1, [_Z14arrayToL2CachePii_param_0];
	ld.param.u32 	%r2, [_Z14arrayToL2CachePii_param_1];
	mov.u32 	%r3, %tid.x;
	mov.u32 	%r4, %ctaid.x;
	mov.u32 	%r5, %ntid.x;
	mad.lo.s32 	%r1, %r4, %r5, %r3;
	setp.ge.s32 	%p1, %r1, %r2;
	@%p1 bra 	$L__BB0_2;
	cvta.to.global.u64 	%rd2, %rd1;
	mul.wide.s32 	%rd3, %r1, 4;
	add.s64 	%rd4, %rd2, %rd3;
	ld.global.u32 	%r6, [%rd4];
	shl.b32 	%r7, %r6, 1;
	st.global.u32 	[%rd4], %r7;
$L__BB0_2:
	ret;

}
	// .globl	_Z10copyKernelPiS_i
.visible .entry _Z10copyKernelPiS_i(
	.param .u64 .ptr .align 1 _Z10copyKernelPiS_i_param_0,
	.param .u64 .ptr .align 1 _Z10copyKernelPiS_i_param_1,
	.param .u32 _Z10copyKernelPiS_i_param_2
)
{
	.reg .pred 	%p<2>;
	.reg .b32 	%r<7>;
	.reg .b64 	%rd<8>;

	ld.param.u64 	%rd1, [_Z10copyKernelPiS_i_param_0];
	ld.param.u64 	%rd2, [_Z10copyKernelPiS_i_param_1];
	ld.param.u32 	%r2, [_Z10copyKernelPiS_i_param_2];
	mov.u32 	%r3, %tid.x;
	mov.u32 	%r4, %ctaid.x;
	mov.u32 	%r5, %ntid.x;
	mad.lo.s32 	%r1, %r4, %r5, %r3;
	setp.ge.s32 	%p1, %r1, %r2;
	@%p1 bra 	$L__BB1_2;
	cvta.to.global.u64 	%rd3, %rd2;
	cvta.to.global.u64 	%rd4, %rd1;
	mul.wide.s32 	%rd5, %r1, 4;
	add.s64 	%rd6, %rd3, %rd5;
	ld.global.u32 	%r6, [%rd6];
	add.s64 	%rd7, %rd4, %rd5;
	st.global.u32 	[%rd7], %r6;
$L__BB1_2:
	ret;

}


// ===== COMPILED SASS (sm_100) =====

	.target	sm_100

	.elftype	@"ET_EXEC"


//--------------------- .note.nv.tkinfo           --------------------------
	.section	.note.nv.tkinfo,"",@"SHT_NOTE"
	.sectionflags	@"SHF_NOTE_NV_TKINFO"
	.tkinfo
        /*0018*/ 	.word	0x00000002
        /*0030*/ 	.string	""
        /*0030*/ 	.string	"ptxas"
        /*0030*/ 	.string	"Cuda compilation tools, release 13.0, V13.0.88"
        /*0030*/ 	.string	"Build cuda_13.0.r13.0/compiler.36424714_0"
        /*0030*/ 	.string	"-arch sm_100 -m 64 "



//--------------------- .note.nv.cuinfo           --------------------------
	.section	.note.nv.cuinfo,"",@"SHT_NOTE"
	.sectionflags	@"SHF_NOTE_NV_CUINFO"
        /*0018*/ 	.short	0x0002
        /*001a*/ 	.short	0x0064
        /*001c*/ 	.short	0x0082
	.zero		2


//--------------------- .nv.info                  --------------------------
	.section	.nv.info,"",@"SHT_CUDA_INFO"
	.align	4


	//----- nvinfo : EIATTR_REGCOUNT
	.align		4
        /*0000*/ 	.byte	0x04, 0x2f
        /*0002*/ 	.short	(.L_1 - .L_0)
	.align		4
.L_0:
        /*0004*/ 	.word	index@(_Z14arrayToL2CachePii)
        /*0008*/ 	.word	0x00000008


	//----- nvinfo : EIATTR_FRAME_SIZE
	.align		4
.L_1:
        /*000c*/ 	.byte	0x04, 0x11
        /*000e*/ 	.short	(.L_3 - .L_2)
	.align		4
.L_2:
        /*0010*/ 	.word	index@(_Z14arrayToL2CachePii)
        /*0014*/ 	.word	0x00000000


	//----- nvinfo : EIATTR_REGCOUNT
	.align		4
.L_3:
        /*0018*/ 	.byte	0x04, 0x2f
        /*001a*/ 	.short	(.L_5 - .L_4)
	.align		4
.L_4:
        /*001c*/ 	.word	index@(_Z10copyKernelPiS_i)
        /*0020*/ 	.word	0x0000000a


	//----- nvinfo : EIATTR_FRAME_SIZE
	.align		4
.L_5:
        /*0024*/ 	.byte	0x04, 0x11
        /*0026*/ 	.short	(.L_7 - .L_6)
	.align		4
.L_6:
        /*0028*/ 	.word	index@(_Z10copyKernelPiS_i)
        /*002c*/ 	.word	0x00000000


	//----- nvinfo : EIATTR_MIN_STACK_SIZE
	.align		4
.L_7:
        /*0030*/ 	.byte	0x04, 0x12
        /*0032*/ 	.short	(.L_9 - .L_8)
	.align		4
.L_8:
        /*0034*/ 	.word	index@(_Z10copyKernelPiS_i)
        /*0038*/ 	.word	0x00000000


	//----- nvinfo : EIATTR_MIN_STACK_SIZE
	.align		4
.L_9:
        /*003c*/ 	.byte	0x04, 0x12
        /*003e*/ 	.short	(.L_11 - .L_10)
	.align		4
.L_10:
        /*0040*/ 	.word	index@(_Z14arrayToL2CachePii)
        /*0044*/ 	.word	0x00000000
.L_11:


//--------------------- .nv.compat                --------------------------
	.section	.nv.compat,"",@"SHT_CUDA_COMPAT_INFO"
	.align	4
        /*0000*/ 	.byte	0x02, 0x09, 0x00, 0x00, 0x02, 0x02, 0x01, 0x00, 0x02, 0x05, 0x05, 0x00, 0x03, 0x07, 0x01, 0x01
        /*0010*/ 	.byte	0x02, 0x03, 0x00, 0x00, 0x02, 0x06, 0x01, 0x00, 0x04, 0x0b, 0x08, 0x00, 0x09, 0x00, 0x00, 0x00
        /*0020*/ 	.byte	0x00, 0x00, 0x00, 0x00


//--------------------- .nv.info._Z10copyKernelPiS_i --------------------------
	.section	.nv.info._Z10copyKernelPiS_i,"",@"SHT_CUDA_INFO"
	.sectionflags	@""
	.align	4


	//----- nvinfo : EIATTR_CUDA_API_VERSION
	.align		4
        /*0000*/ 	.byte	0x04, 0x37
        /*0002*/ 	.short	(.L_13 - .L_12)
.L_12:
        /*0004*/ 	.word	0x00000082


	//----- nvinfo : EIATTR_KPARAM_INFO
	.align		4
.L_13:
        /*0008*/ 	.byte	0x04, 0x17
        /*000a*/ 	.short	(.L_15 - .L_14)
.L_14:
        /*000c*/ 	.word	0x00000000
        /*0010*/ 	.short	0x0002
        /*0012*/ 	.short	0x0010
        /*0014*/ 	.byte	0x00, 0xf0, 0x11, 0x00


	//----- nvinfo : EIATTR_KPARAM_INFO
	.align		4
.L_15:
        /*0018*/ 	.byte	0x04, 0x17
        /*001a*/ 	.short	(.L_17 - .L_16)
.L_16:
        /*001c*/ 	.word	0x00000000
        /*0020*/ 	.short	0x0001
        /*0022*/ 	.short	0x0008
        /*0024*/ 	.byte	0x00, 0xf5, 0x21, 0x00


	//----- nvinfo : EIATTR_KPARAM_INFO
	.align		4
.L_17:
        /*0028*/ 	.byte	0x04, 0x17
        /*002a*/ 	.short	(.L_19 - .L_18)
.L_18:
        /*002c*/ 	.word	0x00000000
        /*0030*/ 	.short	0x0000
        /*0032*/ 	.short	0x0000
        /*0034*/ 	.byte	0x00, 0xf5, 0x21, 0x00


	//----- nvinfo : EIATTR_SPARSE_MMA_MASK
	.align		4
.L_19:
        /*0038*/ 	.byte	0x03, 0x50
        /*003a*/ 	.short	0x0000


	//----- nvinfo : EIATTR_MAXREG_COUNT
	.align		4
        /*003c*/ 	.byte	0x03, 0x1b
        /*003e*/ 	.short	0x00ff


	//----- nvinfo : EIATTR_MERCURY_ISA_VERSION
	.align		4
        /*0040*/ 	.byte	0x03, 0x5f
        /*0042*/ 	.short	0x0101


	//----- nvinfo : EIATTR_VRC_CTA_INIT_COUNT
	.align		4
        /*0044*/ 	.byte	0x02, 0x4a
	.zero		1
	.zero		1


	//----- nvinfo : EIATTR_EXIT_INSTR_OFFSETS
	.align		4
        /*0048*/ 	.byte	0x04, 0x1c
        /*004a*/ 	.short	(.L_21 - .L_20)


	//   ....[0]....
.L_20:
        /*004c*/ 	.word	0x00000070


	//   ....[1]....
        /*0050*/ 	.word	0x000000f0


	//----- nvinfo : EIATTR_CBANK_PARAM_SIZE
	.align		4
.L_21:
        /*0054*/ 	.byte	0x03, 0x19
        /*0056*/ 	.short	0x0014


	//----- nvinfo : EIATTR_PARAM_CBANK
	.align		4
        /*0058*/ 	.byte	0x04, 0x0a
        /*005a*/ 	.short	(.L_23 - .L_22)
	.align		4
.L_22:
        /*005c*/ 	.word	index@(.nv.constant0._Z10copyKernelPiS_i)
        /*0060*/ 	.short	0x0380
        /*0062*/ 	.short	0x0014


	//----- nvinfo : EIATTR_SW_WAR
	.align		4
.L_23:
        /*0064*/ 	.byte	0x04, 0x36
        /*0066*/ 	.short	(.L_25 - .L_24)
.L_24:
        /*0068*/ 	.word	0x00000008
.L_25:


//--------------------- .nv.info._Z14arrayToL2CachePii --------------------------
	.section	.nv.info._Z14arrayToL2CachePii,"",@"SHT_CUDA_INFO"
	.sectionflags	@""
	.align	4


	//----- nvinfo : EIATTR_CUDA_API_VERSION
	.align		4
        /*0000*/ 	.byte	0x04, 0x37
        /*0002*/ 	.short	(.L_27 - .L_26)
.L_26:
        /*0004*/ 	.word	0x00000082


	//----- nvinfo : EIATTR_KPARAM_INFO
	.align		4
.L_27:
        /*0008*/ 	.byte	0x04, 0x17
        /*000a*/ 	.short	(.L_29 - .L_28)
.L_28:
        /*000c*/ 	.word	0x00000000
        /*0010*/ 	.short	0x0001
        /*0012*/ 	.short	0x0008
        /*0014*/ 	.byte	0x00, 0xf0, 0x11, 0x00


	//----- nvinfo : EIATTR_KPARAM_INFO
	.align		4
.L_29:
        /*0018*/ 	.byte	0x04, 0x17
        /*001a*/ 	.short	(.L_31 - .L_30)
.L_30:
        /*001c*/ 	.word	0x00000000
        /*0020*/ 	.short	0x0000
        /*0022*/ 	.short	0x0000
        /*0024*/ 	.byte	0x00, 0xf5, 0x21, 0x00


	//----- nvinfo : EIATTR_SPARSE_MMA_MASK
	.align		4
.L_31:
        /*0028*/ 	.byte	0x03, 0x50
        /*002a*/ 	.short	0x0000


	//----- nvinfo : EIATTR_MAXREG_COUNT
	.align		4
        /*002c*/ 	.byte	0x03, 0x1b
        /*002e*/ 	.short	0x00ff


	//----- nvinfo : EIATTR_MERCURY_ISA_VERSION
	.align		4
        /*0030*/ 	.byte	0x03, 0x5f
        /*0032*/ 	.short	0x0101


	//----- nvinfo : EIATTR_VRC_CTA_INIT_COUNT
	.align		4
        /*0034*/ 	.byte	0x02, 0x4a
	.zero		1
	.zero		1


	//----- nvinfo : EIATTR_EXIT_INSTR_OFFSETS
	.align		4
        /*0038*/ 	.byte	0x04, 0x1c
        /*003a*/ 	.short	(.L_33 - .L_32)


	//   ....[0]....
.L_32:
        /*003c*/ 	.word	0x00000070


	//   ....[1]....
        /*0040*/ 	.word	0x000000e0


	//----- nvinfo : EIATTR_CBANK_PARAM_SIZE
	.align		4
.L_33:
        /*0044*/ 	.byte	0x03, 0x19
        /*0046*/ 	.short	0x000c


	//----- nvinfo : EIATTR_PARAM_CBANK
	.align		4
        /*0048*/ 	.byte	0x04, 0x0a
        /*004a*/ 	.short	(.L_35 - .L_34)
	.align		4
.L_34:
        /*004c*/ 	.word	index@(.nv.constant0._Z14arrayToL2CachePii)
        /*0050*/ 	.short	0x0380
        /*0052*/ 	.short	0x000c


	//----- nvinfo : EIATTR_SW_WAR
	.align		4
.L_35:
        /*0054*/ 	.byte	0x04, 0x36
        /*0056*/ 	.short	(.L_37 - .L_36)
.L_36:
        /*0058*/ 	.word	0x00000008
.L_37:


//--------------------- .nv.callgraph             --------------------------
	.section	.nv.callgraph,"",@"SHT_CUDA_CALLGRAPH"
	.align	4
	.sectionentsize	8
	.align		4
        /*0000*/ 	.word	0x00000000
	.align		4
        /*0004*/ 	.word	0xffffffff
	.align		4
        /*0008*/ 	.word	0x00000000
	.align		4
        /*000c*/ 	.word	0xfffffffe
	.align		4
        /*0010*/ 	.word	0x00000000
	.align		4
        /*0014*/ 	.word	0xfffffffd
	.align		4
        /*0018*/ 	.word	0x00000000
	.align		4
        /*001c*/ 	.word	0xfffffffc


//--------------------- .text._Z10copyKernelPiS_i --------------------------
	.section	.text._Z10copyKernelPiS_i,"ax",@progbits
	.align	128
        .global         _Z10copyKernelPiS_i
        .type           _Z10copyKernelPiS_i,@function
        .size           _Z10copyKernelPiS_i,(.L_x_2 - _Z10copyKernelPiS_i)
        .other          _Z10copyKernelPiS_i,@"STO_CUDA_ENTRY STV_DEFAULT"
_Z10copyKernelPiS_i:
.text._Z10copyKernelPiS_i:
[----:B------:R-:W-:Y:S01]  /*0000*/  LDC R1, c[0x0][0x37c] ;  /* 0x0000df00ff017b82 */ /* 0x000fe20000000800 */
[----:B------:R-:W0:Y:S07]  /*0010*/  S2R R7, SR_TID.X ;  /* 0x0000000000077919 */ /* 0x000e2e0000002100 */
[----:B------:R-:W0:Y:S01]  /*0020*/  S2UR UR4, SR_CTAID.X ;  /* 0x00000000000479c3 */ /* 0x000e220000002500 */
[----:B------:R-:W1:Y:S07]  /*0030*/  LDCU UR5, c[0x0][0x390] ;  /* 0x00007200ff0577ac */ /* 0x000e6e0008000800 */
[----:B------:R-:W0:Y:S02]  /*0040*/  LDC R0, c[0x0][0x360] ;  /* 0x0000d800ff007b82 */ /* 0x000e240000000800 */
[----:B0-----:R-:W-:-:S05]  /*0050*/  IMAD R7, R0, UR4, R7 ;  /* 0x0000000400077c24 */ /* 0x001fca000f8e0207 */
[----:B-1----:R-:W-:-:S13]  /*0060*/  ISETP.GE.AND P0, PT, R7, UR5, PT ;  /* 0x0000000507007c0c */ /* 0x002fda000bf06270 */
[----:B------:R-:W-:Y:S05]  /*0070*/  @P0 EXIT ;  /* 0x000000000000094d */ /* 0x000fea0003800000 */
[----:B------:R-:W0:Y:S01]  /*0080*/  LDC.64 R2, c[0x0][0x388] ;  /* 0x0000e200ff027b82 */ /* 0x000e220000000a00 */
[----:B------:R-:W1:Y:S07]  /*0090*/  LDCU.64 UR4, c[0x0][0x358] ;  /* 0x00006b00ff0477ac */ /* 0x000e6e0008000a00 */
[----:B------:R-:W2:Y:S01]  /*00a0*/  LDC.64 R4, c[0x0][0x380] ;  /* 0x0000e000ff047b82 */ /* 0x000ea20000000a00 */
[----:B0-----:R-:W-:-:S06]  /*00b0*/  IMAD.WIDE R2, R7, 0x4, R2 ;  /* 0x0000000407027825 */ /* 0x001fcc00078e0202 */
[----:B-1----:R-:W3:Y:S01]  /*00c0*/  LDG.E R3, desc[UR4][R2.64] ;  /* 0x0000000402037981 */ /* 0x002ee2000c1e1900 */
[----:B--2---:R-:W-:-:S05]  /*00d0*/  IMAD.WIDE R4, R7, 0x4, R4 ;  /* 0x0000000407047825 */ /* 0x004fca00078e0204 */
[----:B---3--:R-:W-:Y:S01]  /*00e0*/  STG.E desc[UR4][R4.64], R3 ;  /* 0x0000000304007986 */ /* 0x008fe2000c101904 */
[----:B------:R-:W-:Y:S05]  /*00f0*/  EXIT ;  /* 0x000000000000794d */ /* 0x000fea0003800000 */
.L_x_0:
[----:B------:R-:W-:-:S00]  /*0100*/  BRA `(.L_x_0) ;  /* 0xfffffffc00fc7947 */ /* 0x000fc0000383ffff */
[----:B------:R-:W-:-:S00]  /*0110*/  NOP ;  /* 0x0000000000007918 */ /* 0x000fc00000000000 */
        /* <DEDUP_REMOVED lines=14> */
.L_x_2:


//--------------------- .text._Z14arrayToL2CachePii --------------------------
	.section	.text._Z14arrayToL2CachePii,"ax",@progbits
	.align	128
        .global         _Z14arrayToL2CachePii
        .type           _Z14arrayToL2CachePii,@function
        .size           _Z14arrayToL2CachePii,(.L_x_3 - _Z14arrayToL2CachePii)
        .other          _Z14arrayToL2CachePii,@"STO_CUDA_ENTRY STV_DEFAULT"
_Z14arrayToL2CachePii:
.text._Z14arrayToL2CachePii:
        /* <DEDUP_REMOVED lines=9> */
[----:B------:R-:W1:Y:S01]  /*0090*/  LDCU.64 UR4, c[0x0][0x358] ;  /* 0x00006b00ff0477ac */ /* 0x000e620008000a00 */
[----:B0-----:R-:W-:-:S05]  /*00a0*/  IMAD.WIDE R2, R5, 0x4, R2 ;  /* 0x0000000405027825 */ /* 0x001fca00078e0202 */
[----:B-1----:R-:W2:Y:S02]  /*00b0*/  LDG.E R0, desc[UR4][R2.64] ;  /* 0x0000000402007981 */ /* 0x002ea4000c1e1900 */
[----:B--2---:R-:W-:-:S05]  /*00c0*/  SHF.L.U32 R5, R0, 0x1, RZ ;  /* 0x0000000100057819 */ /* 0x004fca00000006ff */
[----:B------:R-:W-:Y:S01]  /*00d0*/  STG.E desc[UR4][R2.64], R5 ;  /* 0x0000000502007986 */ /* 0x000fe2000c101904 */
[----:B------:R-:W-:Y:S05]  /*00e0*/  EXIT ;  /* 0x000000000000794d */ /* 0x000fea0003800000 */
.L_x_1:
        /* <DEDUP_REMOVED lines=9> */
.L_x_3:


//--------------------- .nv.shared.reserved.0     --------------------------
	.section	.nv.shared.reserved.0,"aw",@nobits
	.weak		__nv_reservedSMEM_offset_0_alias
	.size		__nv_reservedSMEM_offset_0_alias, 0, 64
	.other		__nv_reservedSMEM_offset_0_alias,@"STO_CUDA_RESERVED_SHARED STV_DEFAULT"
__nv_reservedSMEM_offset_0_alias:
	.zero		0
	.zero		64


//--------------------- .nv.constant0._Z10copyKernelPiS_i --------------------------
	.section	.nv.constant0._Z10copyKernelPiS_i,"a",@progbits
	.sectionflags	@""
	.align	4
.nv.constant0._Z10copyKernelPiS_i:
	.zero		916


//--------------------- .nv.constant0._Z14arrayToL2CachePii --------------------------
	.section	.nv.constant0._Z14arrayToL2CachePii,"a",@progbits
	.sectionflags	@""
	.align	4
.nv.constant0._Z14arrayToL2CachePii:
	.zero		908


//--------------------- SYMBOLS --------------------------

	.type		.nv.reservedSmem.offset0,@object
	.size		.nv.reservedSmem.offset0,0x4
